//
// Generated by NVIDIA NVVM Compiler
//
// Compiler Build ID: CL-36424714
// Cuda compilation tools, release 13.0, V13.0.88
// Based on NVVM 20.0.0
//

.version 9.0
.target sm_100
.address_size 64

	// .globl	_Z11kernel_reluPKfPfm

.visible .entry _Z11kernel_reluPKfPfm(
	.param .u64 .ptr .align 1 _Z11kernel_reluPKfPfm_param_0,
	.param .u64 .ptr .align 1 _Z11kernel_reluPKfPfm_param_1,
	.param .u64 _Z11kernel_reluPKfPfm_param_2
)
{
	.reg .pred 	%p<2>;
	.reg .b32 	%r<5>;
	.reg .b32 	%f<3>;
	.reg .b64 	%rd<10>;

	ld.param.u64 	%rd2, [_Z11kernel_reluPKfPfm_param_0];
	ld.param.u64 	%rd3, [_Z11kernel_reluPKfPfm_param_1];
	ld.param.u64 	%rd4, [_Z11kernel_reluPKfPfm_param_2];
	mov.u32 	%r1, %ctaid.x;
	mov.u32 	%r2, %ntid.x;
	mov.u32 	%r3, %tid.x;
	mad.lo.s32 	%r4, %r1, %r2, %r3;
	cvt.u64.u32 	%rd1, %r4;
	setp.le.u64 	%p1, %rd4, %rd1;
	@%p1 bra 	$L__BB0_2;
	cvta.to.global.u64 	%rd5, %rd3;
	cvta.to.global.u64 	%rd6, %rd2;
	shl.b64 	%rd7, %rd1, 2;
	add.s64 	%rd8, %rd6, %rd7;
	ld.global.nc.f32 	%f1, [%rd8];
	max.f32 	%f2, %f1, 0f00000000;
	add.s64 	%rd9, %rd5, %rd7;
	st.global.f32 	[%rd9], %f2;
$L__BB0_2:
	ret;

}


// ===== COMPILED SASS (sm_100) =====

	.target	sm_100

	.elftype	@"ET_EXEC"


//--------------------- .note.nv.tkinfo           --------------------------
	.section	.note.nv.tkinfo,"",@"SHT_NOTE"
	.sectionflags	@"SHF_NOTE_NV_TKINFO"
	.tkinfo
        /*0018*/ 	.word	0x00000002
        /*0030*/ 	.string	""
        /*0030*/ 	.string	"ptxas"
        /*0030*/ 	.string	"Cuda compilation tools, release 13.0, V13.0.88"
        /*0030*/ 	.string	"Build cuda_13.0.r13.0/compiler.36424714_0"
        /*0030*/ 	.string	"-arch sm_100 -m 64 "



//--------------------- .note.nv.cuinfo           --------------------------
	.section	.note.nv.cuinfo,"",@"SHT_NOTE"
	.sectionflags	@"SHF_NOTE_NV_CUINFO"
        /*0018*/ 	.short	0x0002
        /*001a*/ 	.short	0x0064
        /*001c*/ 	.short	0x0082
	.zero		2


//--------------------- .nv.info                  --------------------------
	.section	.nv.info,"",@"SHT_CUDA_INFO"
	.align	4


	//----- nvinfo : EIATTR_REGCOUNT
	.align		4
        /*0000*/ 	.byte	0x04, 0x2f
        /*0002*/ 	.short	(.L_1 - .L_0)
	.align		4
.L_0:
        /*0004*/ 	.word	index@(_Z11kernel_reluPKfPfm)
        /*0008*/ 	.word	0x0000000a


	//----- nvinfo : EIATTR_FRAME_SIZE
	.align		4
.L_1:
        /*000c*/ 	.byte	0x04, 0x11
        /*000e*/ 	.short	(.L_3 - .L_2)
	.align		4
.L_2:
        /*0010*/ 	.word	index@(_Z11kernel_reluPKfPfm)
        /*0014*/ 	.word	0x00000000


	//----- nvinfo : EIATTR_MIN_STACK_SIZE
	.align		4
.L_3:
        /*0018*/ 	.byte	0x04, 0x12
        /*001a*/ 	.short	(.L_5 - .L_4)
	.align		4
.L_4:
        /*001c*/ 	.word	index@(_Z11kernel_reluPKfPfm)
        /*0020*/ 	.word	0x00000000
.L_5:


//--------------------- .nv.compat                --------------------------
	.section	.nv.compat,"",@"SHT_CUDA_COMPAT_INFO"
	.align	4
        /*0000*/ 	.byte	0x02, 0x09, 0x00, 0x00, 0x02, 0x02, 0x01, 0x00, 0x02, 0x05, 0x05, 0x00, 0x03, 0x07, 0x01, 0x01
        /*0010*/ 	.byte	0x02, 0x03, 0x00, 0x00, 0x02, 0x06, 0x01, 0x00, 0x04, 0x0b, 0x08, 0x00, 0x09, 0x00, 0x00, 0x00
        /*0020*/ 	.byte	0x00, 0x00, 0x00, 0x00


//--------------------- .nv.info._Z11kernel_reluPKfPfm --------------------------
	.section	.nv.info._Z11kernel_reluPKfPfm,"",@"SHT_CUDA_INFO"
	.sectionflags	@""
	.align	4


	//----- nvinfo : EIATTR_CUDA_API_VERSION
	.align		4
        /*0000*/ 	.byte	0x04, 0x37
        /*0002*/ 	.short	(.L_7 - .L_6)
.L_6:
        /*0004*/ 	.word	0x00000082


	//----- nvinfo : EIATTR_KPARAM_INFO
	.align		4
.L_7:
        /*0008*/ 	.byte	0x04, 0x17
        /*000a*/ 	.short	(.L_9 - .L_8)
.L_8:
        /*000c*/ 	.word	0x00000000
        /*0010*/ 	.short	0x0002
        /*0012*/ 	.short	0x0010
        /*0014*/ 	.byte	0x00, 0xf0, 0x21, 0x00


	//----- nvinfo : EIATTR_KPARAM_INFO
	.align		4
.L_9:
        /*0018*/ 	.byte	0x04, 0x17
        /*001a*/ 	.short	(.L_11 - .L_10)
.L_10:
        /*001c*/ 	.word	0x00000000
        /*0020*/ 	.short	0x0001
        /*0022*/ 	.short	0x0008
        /*0024*/ 	.byte	0x00, 0xf5, 0x21, 0x00


	//----- nvinfo : EIATTR_KPARAM_INFO
	.align		4
.L_11:
        /*0028*/ 	.byte	0x04, 0x17
        /*002a*/ 	.short	(.L_13 - .L_12)
.L_12:
        /*002c*/ 	.word	0x00000000
        /*0030*/ 	.short	0x0000
        /*0032*/ 	.short	0x0000
        /*0034*/ 	.byte	0x00, 0xf5, 0x21, 0x00


	//----- nvinfo : EIATTR_SPARSE_MMA_MASK
	.align		4
.L_13:
        /*0038*/ 	.byte	0x03, 0x50
        /*003a*/ 	.short	0x0000


	//----- nvinfo : EIATTR_MAXREG_COUNT
	.align		4
        /*003c*/ 	.byte	0x03, 0x1b
        /*003e*/ 	.short	0x00ff


	//----- nvinfo : EIATTR_MERCURY_ISA_VERSION
	.align		4
        /*0040*/ 	.byte	0x03, 0x5f
        /*0042*/ 	.short	0x0101


	//----- nvinfo : EIATTR_VRC_CTA_INIT_COUNT
	.align		4
        /*0044*/ 	.byte	0x02, 0x4a
	.zero		1
	.zero		1


	//----- nvinfo : EIATTR_EXIT_INSTR_OFFSETS
	.align		4
        /*0048*/ 	.byte	0x04, 0x1c
        /*004a*/ 	.short	(.L_15 - .L_14)


	//   ....[0]....
.L_14:
        /*004c*/ 	.word	0x00000080


	//   ....[1]....
        /*0050*/ 	.word	0x00000140


	//----- nvinfo : EIATTR_CBANK_PARAM_SIZE
	.align		4
.L_15:
        /*0054*/ 	.byte	0x03, 0x19
        /*0056*/ 	.short	0x0018


	//----- nvinfo : EIATTR_PARAM_CBANK
	.align		4
        /*0058*/ 	.byte	0x04, 0x0a
        /*005a*/ 	.short	(.L_17 - .L_16)
	.align		4
.L_16:
        /*005c*/ 	.word	index@(.nv.constant0._Z11kernel_reluPKfPfm)
        /*0060*/ 	.short	0x0380
        /*0062*/ 	.short	0x0018


	//----- nvinfo : EIATTR_SW_WAR
	.align		4
.L_17:
        /*0064*/ 	.byte	0x04, 0x36
        /*0066*/ 	.short	(.L_19 - .L_18)
.L_18:
        /*0068*/ 	.word	0x00000008
.L_19:


//--------------------- .nv.callgraph             --------------------------
	.section	.nv.callgraph,"",@"SHT_CUDA_CALLGRAPH"
	.align	4
	.sectionentsize	8
	.align		4
        /*0000*/ 	.word	0x00000000
	.align		4
        /*0004*/ 	.word	0xffffffff
	.align		4
        /*0008*/ 	.word	0x00000000
	.align		4
        /*000c*/ 	.word	0xfffffffe
	.align		4
        /*0010*/ 	.word	0x00000000
	.align		4
        /*0014*/ 	.word	0xfffffffd
	.align		4
        /*0018*/ 	.word	0x00000000
	.align		4
        /*001c*/ 	.word	0xfffffffc


//--------------------- .text._Z11kernel_reluPKfPfm --------------------------
	.section	.text._Z11kernel_reluPKfPfm,"ax",@progbits
	.align	128
        .global         _Z11kernel_reluPKfPfm
        .type           _Z11kernel_reluPKfPfm,@function
        .size           _Z11kernel_reluPKfPfm,(.L_x_1 - _Z11kernel_reluPKfPfm)
        .other          _Z11kernel_reluPKfPfm,@"STO_CUDA_ENTRY STV_DEFAULT"
_Z11kernel_reluPKfPfm:
.text._Z11kernel_reluPKfPfm:
[----:B------:R-:W-:Y:S01]  /*0000*/  LDC R1, c[0x0][0x37c] ;  /* 0x0000df00ff017b82 */ /* 0x000fe20000000800 */
[----:B------:R-:W0:Y:S07]  /*0010*/  S2R R3, SR_TID.X ;  /* 0x0000000000037919 */ /* 0x000e2e0000002100 */
[----:B------:R-:W0:Y:S01]  /*0020*/  S2UR UR4, SR_CTAID.X ;  /* 0x00000000000479c3 */ /* 0x000e220000002500 */
[----:B------:R-:W1:Y:S07]  /*0030*/  LDCU.64 UR6, c[0x0][0x390] ;  /* 0x00007200ff0677ac */ /* 0x000e6e0008000a00 */
[----:B------:R-:W0:Y:S02]  /*0040*/  LDC R0, c[0x0][0x360] ;  /* 0x0000d800ff007b82 */ /* 0x000e240000000800 */
[----:B0-----:R-:W-:-:S05]  /*0050*/  IMAD R0, R0, UR4, R3 ;  /* 0x0000000400007c24 */ /* 0x001fca000f8e0203 */
[----:B-1----:R-:W-:-:S04]  /*0060*/  ISETP.GE.U32.AND P0, PT, R0, UR6, PT ;  /* 0x0000000600007c0c */ /* 0x002fc8000bf06070 */
[----:B------:R-:W-:-:S13]  /*0070*/  ISETP.GE.U32.AND.EX P0, PT, RZ, UR7, PT, P0 ;  /* 0x00000007ff007c0c */ /* 0x000fda000bf06100 */
[----:B------:R-:W-:Y:S05]  /*0080*/  @P0 EXIT ;  /* 0x000000000000094d */ /* 0x000fea0003800000 */
[----:B------:R-:W0:Y:S01]  /*0090*/  LDCU.128 UR8, c[0x0][0x380] ;  /* 0x00007000ff0877ac */ /* 0x000e220008000c00 */
[----:B------:R-:W-:Y:S01]  /*00a0*/  IMAD.SHL.U32 R4, R0, 0x4, RZ ;  /* 0x0000000400047824 */ /* 0x000fe200078e00ff */
[----:B------:R-:W-:Y:S01]  /*00b0*/  SHF.R.U32.HI R0, RZ, 0x1e, R0 ;  /* 0x0000001eff007819 */ /* 0x000fe20000011600 */
[----:B------:R-:W1:Y:S03]  /*00c0*/  LDCU.64 UR4, c[0x0][0x358] ;  /* 0x00006b00ff0477ac */ /* 0x000e660008000a00 */
[----:B0-----:R-:W-:-:S04]  /*00d0*/  IADD3 R2, P0, PT, R4, UR8, RZ ;  /* 0x0000000804027c10 */ /* 0x001fc8000ff1e0ff */
[----:B------:R-:W-:-:S05]  /*00e0*/  IADD3.X R3, PT, PT, R0, UR9, RZ, P0, !PT ;  /* 0x0000000900037c10 */ /* 0x000fca00087fe4ff */
[----:B-1----:R-:W2:Y:S01]  /*00f0*/  LDG.E.CONSTANT R2, desc[UR4][R2.64] ;  /* 0x0000000402027981 */ /* 0x002ea2000c1e9900 */
[----:B------:R-:W-:-:S04]  /*0100*/  IADD3 R4, P0, PT, R4, UR10, RZ ;  /* 0x0000000a04047c10 */ /* 0x000fc8000ff1e0ff */
[----:B------:R-:W-:Y:S02]  /*0110*/  IADD3.X R5, PT, PT, R0, UR11, RZ, P0, !PT ;  /* 0x0000000b00057c10 */ /* 0x000fe400087fe4ff */
[----:B--2---:R-:W-:-:S05]  /*0120*/  FMNMX R7, RZ, R2, !PT ;  /* 0x00000002ff077209 */ /* 0x004fca0007800000 */
[----:B------:R-:W-:Y:S01]  /*0130*/  STG.E desc[UR4][R4.64], R7 ;  /* 0x0000000704007986 */ /* 0x000fe2000c101904 */
[----:B------:R-:W-:Y:S05]  /*0140*/  EXIT ;  /* 0x000000000000794d */ /* 0x000fea0003800000 */
.L_x_0:
[----:B------:R-:W-:-:S00]  /*0150*/  BRA `(.L_x_0) ;  /* 0xfffffffc00fc7947 */ /* 0x000fc0000383ffff */
[----:B------:R-:W-:-:S00]  /*0160*/  NOP ;  /* 0x0000000000007918 */ /* 0x000fc00000000000 */
        /* <DEDUP_REMOVED lines=9> */
.L_x_1:


//--------------------- .nv.shared.reserved.0     --------------------------
	.section	.nv.shared.reserved.0,"aw",@nobits
	.weak		__nv_reservedSMEM_offset_0_alias
	.size		__nv_reservedSMEM_offset_0_alias, 0, 64
	.other		__nv_reservedSMEM_offset_0_alias,@"STO_CUDA_RESERVED_SHARED STV_DEFAULT"
__nv_reservedSMEM_offset_0_alias:
	.zero		0
	.zero		64


//--------------------- .nv.constant0._Z11kernel_reluPKfPfm --------------------------
	.section	.nv.constant0._Z11kernel_reluPKfPfm,"a",@progbits
	.sectionflags	@""
	.align	4
.nv.constant0._Z11kernel_reluPKfPfm:
	.zero		920


//--------------------- SYMBOLS --------------------------

	.type		.nv.reservedSmem.offset0,@object
	.size		.nv.reservedSmem.offset0,0x4
